
	.version 2.3
	.target sm_20
	.address_size 64
	// compiled with /sciclone/data20/adwait/software/cuda/open64/lib//be
	// nvopencc 4.0 built on 2011-05-12

	//-----------------------------------------------------------
	// Compiling /tmp/tmpxft_0000c35d_00000000-15_Reduction.compute_20.cpp3.i (/local/scr/adwait/TMPDIR/ccBI#.qbbioq)
	//-----------------------------------------------------------

	//-----------------------------------------------------------
	// Options:
	//-----------------------------------------------------------
	//  Target:ptx, ISA:sm_20, Endian:little, Pointer Size:64
	//  -O3	(Optimization level)
	//  -g0	(Debug level)
	//  -m2	(Report advisories)
	//-----------------------------------------------------------

	.file	1	"<command-line>"
	.file	2	"/tmp/tmpxft_0000c35d_00000000-14_Reduction.compute_20.cudafe2.gpu"
	.file	3	"/usr/lib/gcc/x86_64-redhat-linux/4.4.6/include/stddef.h"
	.file	4	"/sciclone/data20/adwait/software/cuda/bin/../include/crt/device_runtime.h"
	.file	5	"/sciclone/data20/adwait/software/cuda/bin/../include/host_defines.h"
	.file	6	"/sciclone/data20/adwait/software/cuda/bin/../include/builtin_types.h"
	.file	7	"/sciclone/data20/adwait/software/cuda/bin/../include/device_types.h"
	.file	8	"/sciclone/data20/adwait/software/cuda/bin/../include/driver_types.h"
	.file	9	"/sciclone/data20/adwait/software/cuda/bin/../include/surface_types.h"
	.file	10	"/sciclone/data20/adwait/software/cuda/bin/../include/texture_types.h"
	.file	11	"/sciclone/data20/adwait/software/cuda/bin/../include/vector_types.h"
	.file	12	"/sciclone/data20/adwait/software/cuda/bin/../include/device_launch_parameters.h"
	.file	13	"/sciclone/data20/adwait/software/cuda/bin/../include/crt/storage_class.h"
	.file	14	"/usr/include/bits/types.h"
	.file	15	"/usr/include/time.h"
	.file	16	"reduction_kernel.h"
	.file	17	"/sciclone/data20/adwait/software/cuda/bin/../include/common_functions.h"
	.file	18	"/sciclone/data20/adwait/software/cuda/bin/../include/math_functions.h"
	.file	19	"/sciclone/data20/adwait/software/cuda/bin/../include/math_constants.h"
	.file	20	"/sciclone/data20/adwait/software/cuda/bin/../include/device_functions.h"
	.file	21	"/sciclone/data20/adwait/software/cuda/bin/../include/sm_11_atomic_functions.h"
	.file	22	"/sciclone/data20/adwait/software/cuda/bin/../include/sm_12_atomic_functions.h"
	.file	23	"/sciclone/data20/adwait/software/cuda/bin/../include/sm_13_double_functions.h"
	.file	24	"/sciclone/data20/adwait/software/cuda/bin/../include/sm_20_atomic_functions.h"
	.file	25	"/sciclone/data20/adwait/software/cuda/bin/../include/sm_20_intrinsics.h"
	.file	26	"/sciclone/data20/adwait/software/cuda/bin/../include/surface_functions.h"
	.file	27	"/sciclone/data20/adwait/software/cuda/bin/../include/texture_fetch_functions.h"
	.file	28	"/sciclone/data20/adwait/software/cuda/bin/../include/math_functions_dbl_ptx3.h"

	.extern	.shared .align 4 .b8 s_float[];

	.entry _Z6reduceIfLi256EEvPKT_PS0_j (
		.param .u64 __cudaparm__Z6reduceIfLi256EEvPKT_PS0_j_g_idata,
		.param .u64 __cudaparm__Z6reduceIfLi256EEvPKT_PS0_j_g_odata,
		.param .u32 __cudaparm__Z6reduceIfLi256EEvPKT_PS0_j_n)
	{
	.reg .u32 %r<17>;
	.reg .u64 %rd<16>;
	.reg .f32 %f<33>;
	.reg .pred %p<8>;
	.loc	16	49	0
$LDWbegin__Z6reduceIfLi256EEvPKT_PS0_j:
	.loc	16	70	0
	mov.u32 	%r1, %tid.x;
	mov.u64 	%rd1, s_float;
	cvt.u64.u32 	%rd2, %r1;
	mul.wide.u32 	%rd3, %r1, 4;
	add.u64 	%rd4, %rd1, %rd3;
	mov.f32 	%f1, 0f00000000;     	// 0
	st.volatile.shared.f32 	[%rd4+0], %f1;
	mov.u32 	%r2, %ntid.x;
	mov.u32 	%r3, %ctaid.x;
	mul.lo.u32 	%r4, %r2, %r3;
	mul.lo.u32 	%r5, %r4, 2;
	add.u32 	%r6, %r5, %r1;
	mov.s32 	%r7, %r6;
	ld.param.u32 	%r8, [__cudaparm__Z6reduceIfLi256EEvPKT_PS0_j_n];
	setp.ge.u32 	%p1, %r6, %r8;
	@%p1 bra 	$Lt_0_12290;
	mov.u32 	%r9, %nctaid.x;
	mul.lo.u32 	%r10, %r9, %r2;
	mul.lo.u32 	%r11, %r10, 2;
	ld.param.u64 	%rd5, [__cudaparm__Z6reduceIfLi256EEvPKT_PS0_j_g_idata];
	cvt.u64.u32 	%rd6, %r6;
	mul.wide.u32 	%rd7, %r6, 4;
	add.u64 	%rd8, %rd5, %rd7;
	cvt.s64.u32 	%rd9, %r11;
$Lt_0_12802:
 //<loop> Loop body line 70, nesting depth: 1, estimated iterations: unknown
	.loc	16	75	0
	ld.volatile.shared.f32 	%f2, [%rd4+0];
	ld.global.f32 	%f3, [%rd8+0];
	ld.global.f32 	%f4, [%rd8+1024];
	add.f32 	%f5, %f3, %f4;
	add.f32 	%f6, %f2, %f5;
	st.volatile.shared.f32 	[%rd4+0], %f6;
	add.u32 	%r7, %r11, %r7;
	mul.lo.u64 	%rd10, %rd9, 4;
	add.u64 	%rd8, %rd8, %rd10;
	setp.lt.u32 	%p2, %r7, %r8;
	@%p2 bra 	$Lt_0_12802;
$Lt_0_12290:
	.loc	16	78	0
	bar.sync 	0;
	mov.u32 	%r12, 127;
	setp.gt.u32 	%p3, %r1, %r12;
	@%p3 bra 	$Lt_0_13314;
	.loc	16	95	0
	ld.volatile.shared.f32 	%f7, [%rd4+0];
	ld.volatile.shared.f32 	%f8, [%rd4+512];
	add.f32 	%f9, %f7, %f8;
	st.volatile.shared.f32 	[%rd4+0], %f9;
$Lt_0_13314:
	.loc	16	97	0
	bar.sync 	0;
	mov.u32 	%r13, 63;
	setp.gt.u32 	%p4, %r1, %r13;
	@%p4 bra 	$Lt_0_13826;
	.loc	16	101	0
	ld.volatile.shared.f32 	%f10, [%rd4+0];
	ld.volatile.shared.f32 	%f11, [%rd4+256];
	add.f32 	%f12, %f10, %f11;
	st.volatile.shared.f32 	[%rd4+0], %f12;
$Lt_0_13826:
	bar.sync 	0;
	mov.s32 	%r14, WARP_SZ;
	setp.le.u32 	%p5, %r14, %r1;
	@%p5 bra 	$Lt_0_14338;
	.loc	16	107	0
	ld.volatile.shared.f32 	%f13, [%rd4+0];
	ld.volatile.shared.f32 	%f14, [%rd4+128];
	add.f32 	%f15, %f13, %f14;
	st.volatile.shared.f32 	[%rd4+0], %f15;
	.loc	16	108	0
	ld.volatile.shared.f32 	%f16, [%rd4+0];
	ld.volatile.shared.f32 	%f17, [%rd4+64];
	add.f32 	%f18, %f16, %f17;
	st.volatile.shared.f32 	[%rd4+0], %f18;
	.loc	16	109	0
	ld.volatile.shared.f32 	%f19, [%rd4+0];
	ld.volatile.shared.f32 	%f20, [%rd4+32];
	add.f32 	%f21, %f19, %f20;
	st.volatile.shared.f32 	[%rd4+0], %f21;
	.loc	16	110	0
	ld.volatile.shared.f32 	%f22, [%rd4+0];
	ld.volatile.shared.f32 	%f23, [%rd4+16];
	add.f32 	%f24, %f22, %f23;
	st.volatile.shared.f32 	[%rd4+0], %f24;
	.loc	16	111	0
	ld.volatile.shared.f32 	%f25, [%rd4+0];
	ld.volatile.shared.f32 	%f26, [%rd4+8];
	add.f32 	%f27, %f25, %f26;
	st.volatile.shared.f32 	[%rd4+0], %f27;
	.loc	16	112	0
	ld.volatile.shared.f32 	%f28, [%rd4+0];
	ld.volatile.shared.f32 	%f29, [%rd4+4];
	add.f32 	%f30, %f28, %f29;
	st.volatile.shared.f32 	[%rd4+0], %f30;
$Lt_0_14338:
	mov.u32 	%r15, 0;
	setp.ne.u32 	%p6, %r1, %r15;
	@%p6 bra 	$Lt_0_14850;
	.loc	16	118	0
	ld.volatile.shared.f32 	%f31, [s_float+0];
	ld.param.u64 	%rd11, [__cudaparm__Z6reduceIfLi256EEvPKT_PS0_j_g_odata];
	cvt.u64.u32 	%rd12, %r3;
	mul.wide.u32 	%rd13, %r3, 4;
	add.u64 	%rd14, %rd11, %rd13;
	st.global.f32 	[%rd14+0], %f31;
$Lt_0_14850:
	.loc	16	120	0
	exit;
$LDWend__Z6reduceIfLi256EEvPKT_PS0_j:
	} // _Z6reduceIfLi256EEvPKT_PS0_j
	.extern	.shared .align 8 .b8 s_double[];

	.entry _Z6reduceIdLi256EEvPKT_PS0_j (
		.param .u64 __cudaparm__Z6reduceIdLi256EEvPKT_PS0_j_g_idata,
		.param .u64 __cudaparm__Z6reduceIdLi256EEvPKT_PS0_j_g_odata,
		.param .u32 __cudaparm__Z6reduceIdLi256EEvPKT_PS0_j_n)
	{
	.reg .u32 %r<17>;
	.reg .u64 %rd<16>;
	.reg .f64 %fd<33>;
	.reg .pred %p<8>;
	.loc	16	49	0
$LDWbegin__Z6reduceIdLi256EEvPKT_PS0_j:
	.loc	16	70	0
	mov.u32 	%r1, %tid.x;
	mov.u64 	%rd1, s_double;
	cvt.u64.u32 	%rd2, %r1;
	mul.wide.u32 	%rd3, %r1, 8;
	add.u64 	%rd4, %rd1, %rd3;
	mov.f64 	%fd1, 0d0000000000000000;	// 0
	st.volatile.shared.f64 	[%rd4+0], %fd1;
	mov.u32 	%r2, %ntid.x;
	mov.u32 	%r3, %ctaid.x;
	mul.lo.u32 	%r4, %r2, %r3;
	mul.lo.u32 	%r5, %r4, 2;
	add.u32 	%r6, %r5, %r1;
	mov.s32 	%r7, %r6;
	ld.param.u32 	%r8, [__cudaparm__Z6reduceIdLi256EEvPKT_PS0_j_n];
	setp.ge.u32 	%p1, %r6, %r8;
	@%p1 bra 	$Lt_1_12290;
	mov.u32 	%r9, %nctaid.x;
	mul.lo.u32 	%r10, %r9, %r2;
	mul.lo.u32 	%r11, %r10, 2;
	ld.param.u64 	%rd5, [__cudaparm__Z6reduceIdLi256EEvPKT_PS0_j_g_idata];
	cvt.u64.u32 	%rd6, %r6;
	mul.wide.u32 	%rd7, %r6, 8;
	add.u64 	%rd8, %rd5, %rd7;
	cvt.s64.u32 	%rd9, %r11;
$Lt_1_12802:
 //<loop> Loop body line 70, nesting depth: 1, estimated iterations: unknown
	.loc	16	75	0
	ld.volatile.shared.f64 	%fd2, [%rd4+0];
	ld.global.f64 	%fd3, [%rd8+0];
	ld.global.f64 	%fd4, [%rd8+2048];
	add.f64 	%fd5, %fd3, %fd4;
	add.f64 	%fd6, %fd2, %fd5;
	st.volatile.shared.f64 	[%rd4+0], %fd6;
	add.u32 	%r7, %r11, %r7;
	mul.lo.u64 	%rd10, %rd9, 8;
	add.u64 	%rd8, %rd8, %rd10;
	setp.lt.u32 	%p2, %r7, %r8;
	@%p2 bra 	$Lt_1_12802;
$Lt_1_12290:
	.loc	16	78	0
	bar.sync 	0;
	mov.u32 	%r12, 127;
	setp.gt.u32 	%p3, %r1, %r12;
	@%p3 bra 	$Lt_1_13314;
	.loc	16	95	0
	ld.volatile.shared.f64 	%fd7, [%rd4+0];
	ld.volatile.shared.f64 	%fd8, [%rd4+1024];
	add.f64 	%fd9, %fd7, %fd8;
	st.volatile.shared.f64 	[%rd4+0], %fd9;
$Lt_1_13314:
	.loc	16	97	0
	bar.sync 	0;
	mov.u32 	%r13, 63;
	setp.gt.u32 	%p4, %r1, %r13;
	@%p4 bra 	$Lt_1_13826;
	.loc	16	101	0
	ld.volatile.shared.f64 	%fd10, [%rd4+0];
	ld.volatile.shared.f64 	%fd11, [%rd4+512];
	add.f64 	%fd12, %fd10, %fd11;
	st.volatile.shared.f64 	[%rd4+0], %fd12;
$Lt_1_13826:
	bar.sync 	0;
	mov.s32 	%r14, WARP_SZ;
	setp.le.u32 	%p5, %r14, %r1;
	@%p5 bra 	$Lt_1_14338;
	.loc	16	107	0
	ld.volatile.shared.f64 	%fd13, [%rd4+0];
	ld.volatile.shared.f64 	%fd14, [%rd4+256];
	add.f64 	%fd15, %fd13, %fd14;
	st.volatile.shared.f64 	[%rd4+0], %fd15;
	.loc	16	108	0
	ld.volatile.shared.f64 	%fd16, [%rd4+0];
	ld.volatile.shared.f64 	%fd17, [%rd4+128];
	add.f64 	%fd18, %fd16, %fd17;
	st.volatile.shared.f64 	[%rd4+0], %fd18;
	.loc	16	109	0
	ld.volatile.shared.f64 	%fd19, [%rd4+0];
	ld.volatile.shared.f64 	%fd20, [%rd4+64];
	add.f64 	%fd21, %fd19, %fd20;
	st.volatile.shared.f64 	[%rd4+0], %fd21;
	.loc	16	110	0
	ld.volatile.shared.f64 	%fd22, [%rd4+0];
	ld.volatile.shared.f64 	%fd23, [%rd4+32];
	add.f64 	%fd24, %fd22, %fd23;
	st.volatile.shared.f64 	[%rd4+0], %fd24;
	.loc	16	111	0
	ld.volatile.shared.f64 	%fd25, [%rd4+0];
	ld.volatile.shared.f64 	%fd26, [%rd4+16];
	add.f64 	%fd27, %fd25, %fd26;
	st.volatile.shared.f64 	[%rd4+0], %fd27;
	.loc	16	112	0
	ld.volatile.shared.f64 	%fd28, [%rd4+0];
	ld.volatile.shared.f64 	%fd29, [%rd4+8];
	add.f64 	%fd30, %fd28, %fd29;
	st.volatile.shared.f64 	[%rd4+0], %fd30;
$Lt_1_14338:
	mov.u32 	%r15, 0;
	setp.ne.u32 	%p6, %r1, %r15;
	@%p6 bra 	$Lt_1_14850;
	.loc	16	118	0
	ld.volatile.shared.f64 	%fd31, [s_double+0];
	ld.param.u64 	%rd11, [__cudaparm__Z6reduceIdLi256EEvPKT_PS0_j_g_odata];
	cvt.u64.u32 	%rd12, %r3;
	mul.wide.u32 	%rd13, %r3, 8;
	add.u64 	%rd14, %rd11, %rd13;
	st.global.f64 	[%rd14+0], %fd31;
$Lt_1_14850:
	.loc	16	120	0
	exit;
$LDWend__Z6reduceIdLi256EEvPKT_PS0_j:
	} // _Z6reduceIdLi256EEvPKT_PS0_j




// ===== COMPILED SASS (sm_100) =====

	.target	sm_100

	.elftype	@"ET_EXEC"


//--------------------- .note.nv.tkinfo           --------------------------
	.section	.note.nv.tkinfo,"",@"SHT_NOTE"
	.sectionflags	@"SHF_NOTE_NV_TKINFO"
	.tkinfo
        /*0018*/ 	.word	0x00000002
        /*0030*/ 	.string	""
        /*0030*/ 	.string	"ptxas"
        /*0030*/ 	.string	"Cuda compilation tools, release 13.0, V13.0.88"
        /*0030*/ 	.string	"Build cuda_13.0.r13.0/compiler.36424714_0"
        /*0030*/ 	.string	"-arch sm_100 "



//--------------------- .note.nv.cuinfo           --------------------------
	.section	.note.nv.cuinfo,"",@"SHT_NOTE"
	.sectionflags	@"SHF_NOTE_NV_CUINFO"
        /*0018*/ 	.short	0x0002
        /*001a*/ 	.short	0x0014
        /*001c*/ 	.short	0x0082
	.zero		2


//--------------------- .nv.info                  --------------------------
	.section	.nv.info,"",@"SHT_CUDA_INFO"
	.align	4


	//----- nvinfo : EIATTR_REGCOUNT
	.align		4
        /*0000*/ 	.byte	0x04, 0x2f
        /*0002*/ 	.short	(.L_1 - .L_0)
	.align		4
.L_0:
        /*0004*/ 	.word	index@(_Z6reduceIfLi256EEvPKT_PS0_j)
        /*0008*/ 	.word	0x0000000e


	//----- nvinfo : EIATTR_FRAME_SIZE
	.align		4
.L_1:
        /*000c*/ 	.byte	0x04, 0x11
        /*000e*/ 	.short	(.L_3 - .L_2)
	.align		4
.L_2:
        /*0010*/ 	.word	index@(_Z6reduceIfLi256EEvPKT_PS0_j)
        /*0014*/ 	.word	0x00000000


	//----- nvinfo : EIATTR_REGCOUNT
	.align		4
.L_3:
        /*0018*/ 	.byte	0x04, 0x2f
        /*001a*/ 	.short	(.L_5 - .L_4)
	.align		4
.L_4:
        /*001c*/ 	.word	index@(_Z6reduceIdLi256EEvPKT_PS0_j)
        /*0020*/ 	.word	0x00000010


	//----- nvinfo : EIATTR_FRAME_SIZE
	.align		4
.L_5:
        /*0024*/ 	.byte	0x04, 0x11
        /*0026*/ 	.short	(.L_7 - .L_6)
	.align		4
.L_6:
        /*0028*/ 	.word	index@(_Z6reduceIdLi256EEvPKT_PS0_j)
        /*002c*/ 	.word	0x00000000


	//----- nvinfo : EIATTR_MIN_STACK_SIZE
	.align		4
.L_7:
        /*0030*/ 	.byte	0x04, 0x12
        /*0032*/ 	.short	(.L_9 - .L_8)
	.align		4
.L_8:
        /*0034*/ 	.word	index@(_Z6reduceIdLi256EEvPKT_PS0_j)
        /*0038*/ 	.word	0x00000000


	//----- nvinfo : EIATTR_MIN_STACK_SIZE
	.align		4
.L_9:
        /*003c*/ 	.byte	0x04, 0x12
        /*003e*/ 	.short	(.L_11 - .L_10)
	.align		4
.L_10:
        /*0040*/ 	.word	index@(_Z6reduceIfLi256EEvPKT_PS0_j)
        /*0044*/ 	.word	0x00000000
.L_11:


//--------------------- .nv.compat                --------------------------
	.section	.nv.compat,"",@"SHT_CUDA_COMPAT_INFO"
	.align	4
        /*0000*/ 	.byte	0x02, 0x09, 0x00, 0x00, 0x02, 0x02, 0x01, 0x00, 0x02, 0x05, 0x05, 0x00, 0x03, 0x07, 0x01, 0x01
        /*0010*/ 	.byte	0x02, 0x03, 0x00, 0x00, 0x02, 0x06, 0x01, 0x00, 0x04, 0x0b, 0x08, 0x00, 0x01, 0x00, 0x00, 0x00
        /*0020*/ 	.byte	0x00, 0x00, 0x00, 0x00


//--------------------- .nv.info._Z6reduceIdLi256EEvPKT_PS0_j --------------------------
	.section	.nv.info._Z6reduceIdLi256EEvPKT_PS0_j,"",@"SHT_CUDA_INFO"
	.sectionflags	@""
	.align	4


	//----- nvinfo : EIATTR_CUDA_API_VERSION
	.align		4
        /*0000*/ 	.byte	0x04, 0x37
        /*0002*/ 	.short	(.L_13 - .L_12)
.L_12:
        /*0004*/ 	.word	0x00000082


	//----- nvinfo : EIATTR_KPARAM_INFO
	.align		4
.L_13:
        /*0008*/ 	.byte	0x04, 0x17
        /*000a*/ 	.short	(.L_15 - .L_14)
.L_14:
        /*000c*/ 	.word	0x00000000
        /*0010*/ 	.short	0x0002
        /*0012*/ 	.short	0x0010
        /*0014*/ 	.byte	0x00, 0xf0, 0x11, 0x00


	//----- nvinfo : EIATTR_KPARAM_INFO
	.align		4
.L_15:
        /*0018*/ 	.byte	0x04, 0x17
        /*001a*/ 	.short	(.L_17 - .L_16)
.L_16:
        /*001c*/ 	.word	0x00000000
        /*0020*/ 	.short	0x0001
        /*0022*/ 	.short	0x0008
        /*0024*/ 	.byte	0x00, 0xf0, 0x21, 0x00


	//----- nvinfo : EIATTR_KPARAM_INFO
	.align		4
.L_17:
        /*0028*/ 	.byte	0x04, 0x17
        /*002a*/ 	.short	(.L_19 - .L_18)
.L_18:
        /*002c*/ 	.word	0x00000000
        /*0030*/ 	.short	0x0000
        /*0032*/ 	.short	0x0000
        /*0034*/ 	.byte	0x00, 0xf0, 0x21, 0x00


	//----- nvinfo : EIATTR_SPARSE_MMA_MASK
	.align		4
.L_19:
        /*0038*/ 	.byte	0x03, 0x50
        /*003a*/ 	.short	0x0000


	//----- nvinfo : EIATTR_MAXREG_COUNT
	.align		4
        /*003c*/ 	.byte	0x03, 0x1b
        /*003e*/ 	.short	0x00ff


	//----- nvinfo : EIATTR_NUM_BARRIERS
	.align		4
        /*0040*/ 	.byte	0x02, 0x4c
        /*0042*/ 	.byte	0x01
	.zero		1


	//----- nvinfo : EIATTR_MERCURY_ISA_VERSION
	.align		4
        /*0044*/ 	.byte	0x03, 0x5f
        /*0046*/ 	.short	0x0101


	//----- nvinfo : EIATTR_VRC_CTA_INIT_COUNT
	.align		4
        /*0048*/ 	.byte	0x02, 0x4a
	.zero		1
	.zero		1


	//----- nvinfo : EIATTR_EXIT_INSTR_OFFSETS
	.align		4
        /*004c*/ 	.byte	0x04, 0x1c
        /*004e*/ 	.short	(.L_21 - .L_20)


	//   ....[0]....
.L_20:
        /*0050*/ 	.word	0x00000510


	//   ....[1]....
        /*0054*/ 	.word	0x00000560


	//----- nvinfo : EIATTR_CRS_STACK_SIZE
	.align		4
.L_21:
        /*0058*/ 	.byte	0x04, 0x1e
        /*005a*/ 	.short	(.L_23 - .L_22)
.L_22:
        /*005c*/ 	.word	0x00000000


	//----- nvinfo : EIATTR_CBANK_PARAM_SIZE
	.align		4
.L_23:
        /*0060*/ 	.byte	0x03, 0x19
        /*0062*/ 	.short	0x0014


	//----- nvinfo : EIATTR_PARAM_CBANK
	.align		4
        /*0064*/ 	.byte	0x04, 0x0a
        /*0066*/ 	.short	(.L_25 - .L_24)
	.align		4
.L_24:
        /*0068*/ 	.word	index@(.nv.constant0._Z6reduceIdLi256EEvPKT_PS0_j)
        /*006c*/ 	.short	0x0380
        /*006e*/ 	.short	0x0014


	//----- nvinfo : EIATTR_SW_WAR
	.align		4
.L_25:
        /*0070*/ 	.byte	0x04, 0x36
        /*0072*/ 	.short	(.L_27 - .L_26)
.L_26:
        /*0074*/ 	.word	0x00000008
.L_27:


//--------------------- .nv.info._Z6reduceIfLi256EEvPKT_PS0_j --------------------------
	.section	.nv.info._Z6reduceIfLi256EEvPKT_PS0_j,"",@"SHT_CUDA_INFO"
	.sectionflags	@""
	.align	4


	//----- nvinfo : EIATTR_CUDA_API_VERSION
	.align		4
        /*0000*/ 	.byte	0x04, 0x37
        /*0002*/ 	.short	(.L_29 - .L_28)
.L_28:
        /*0004*/ 	.word	0x00000082


	//----- nvinfo : EIATTR_KPARAM_INFO
	.align		4
.L_29:
        /*0008*/ 	.byte	0x04, 0x17
        /*000a*/ 	.short	(.L_31 - .L_30)
.L_30:
        /*000c*/ 	.word	0x00000000
        /*0010*/ 	.short	0x0002
        /*0012*/ 	.short	0x0010
        /*0014*/ 	.byte	0x00, 0xf0, 0x11, 0x00


	//----- nvinfo : EIATTR_KPARAM_INFO
	.align		4
.L_31:
        /*0018*/ 	.byte	0x04, 0x17
        /*001a*/ 	.short	(.L_33 - .L_32)
.L_32:
        /*001c*/ 	.word	0x00000000
        /*0020*/ 	.short	0x0001
        /*0022*/ 	.short	0x0008
        /*0024*/ 	.byte	0x00, 0xf0, 0x21, 0x00


	//----- nvinfo : EIATTR_KPARAM_INFO
	.align		4
.L_33:
        /*0028*/ 	.byte	0x04, 0x17
        /*002a*/ 	.short	(.L_35 - .L_34)
.L_34:
        /*002c*/ 	.word	0x00000000
        /*0030*/ 	.short	0x0000
        /*0032*/ 	.short	0x0000
        /*0034*/ 	.byte	0x00, 0xf0, 0x21, 0x00


	//----- nvinfo : EIATTR_SPARSE_MMA_MASK
	.align		4
.L_35:
        /*0038*/ 	.byte	0x03, 0x50
        /*003a*/ 	.short	0x0000


	//----- nvinfo : EIATTR_MAXREG_COUNT
	.align		4
        /*003c*/ 	.byte	0x03, 0x1b
        /*003e*/ 	.short	0x00ff


	//----- nvinfo : EIATTR_NUM_BARRIERS
	.align		4
        /*0040*/ 	.byte	0x02, 0x4c
        /*0042*/ 	.byte	0x01
	.zero		1


	//----- nvinfo : EIATTR_MERCURY_ISA_VERSION
	.align		4
        /*0044*/ 	.byte	0x03, 0x5f
        /*0046*/ 	.short	0x0101


	//----- nvinfo : EIATTR_VRC_CTA_INIT_COUNT
	.align		4
        /*0048*/ 	.byte	0x02, 0x4a
	.zero		1
	.zero		1


	//----- nvinfo : EIATTR_EXIT_INSTR_OFFSETS
	.align		4
        /*004c*/ 	.byte	0x04, 0x1c
        /*004e*/ 	.short	(.L_37 - .L_36)


	//   ....[0]....
.L_36:
        /*0050*/ 	.word	0x000004d0


	//   ....[1]....
        /*0054*/ 	.word	0x00000520


	//----- nvinfo : EIATTR_CRS_STACK_SIZE
	.align		4
.L_37:
        /*0058*/ 	.byte	0x04, 0x1e
        /*005a*/ 	.short	(.L_39 - .L_38)
.L_38:
        /*005c*/ 	.word	0x00000000


	//----- nvinfo : EIATTR_CBANK_PARAM_SIZE
	.align		4
.L_39:
        /*0060*/ 	.byte	0x03, 0x19
        /*0062*/ 	.short	0x0014


	//----- nvinfo : EIATTR_PARAM_CBANK
	.align		4
        /*0064*/ 	.byte	0x04, 0x0a
        /*0066*/ 	.short	(.L_41 - .L_40)
	.align		4
.L_40:
        /*0068*/ 	.word	index@(.nv.constant0._Z6reduceIfLi256EEvPKT_PS0_j)
        /*006c*/ 	.short	0x0380
        /*006e*/ 	.short	0x0014


	//----- nvinfo : EIATTR_SW_WAR
	.align		4
.L_41:
        /*0070*/ 	.byte	0x04, 0x36
        /*0072*/ 	.short	(.L_43 - .L_42)
.L_42:
        /*0074*/ 	.word	0x00000008
.L_43:


//--------------------- .nv.callgraph             --------------------------
	.section	.nv.callgraph,"",@"SHT_CUDA_CALLGRAPH"
	.align	4
	.sectionentsize	8
	.align		4
        /*0000*/ 	.word	0x00000000
	.align		4
        /*0004*/ 	.word	0xffffffff
	.align		4
        /*0008*/ 	.word	0x00000000
	.align		4
        /*000c*/ 	.word	0xfffffffe
	.align		4
        /*0010*/ 	.word	0x00000000
	.align		4
        /*0014*/ 	.word	0xfffffffd
	.align		4
        /*0018*/ 	.word	0x00000000
	.align		4
        /*001c*/ 	.word	0xfffffffc


//--------------------- .text._Z6reduceIdLi256EEvPKT_PS0_j --------------------------
	.section	.text._Z6reduceIdLi256EEvPKT_PS0_j,"ax",@progbits
	.align	128
.text._Z6reduceIdLi256EEvPKT_PS0_j:
        .type           _Z6reduceIdLi256EEvPKT_PS0_j,@function
        .size           _Z6reduceIdLi256EEvPKT_PS0_j,(.L_x_12 - _Z6reduceIdLi256EEvPKT_PS0_j)
        .other          _Z6reduceIdLi256EEvPKT_PS0_j,@"STO_CUDA_ENTRY STV_DEFAULT"
_Z6reduceIdLi256EEvPKT_PS0_j:
[----:B------:R-:W-:Y:S01]  /*0000*/  LDC R1, c[0x0][0x37c] ;  /* 0x0000df00ff017b82 */ /* 0x000fe20000000800 */
[----:B------:R-:W0:Y:S07]  /*0010*/  S2R R0, SR_CTAID.X ;  /* 0x0000000000007919 */ /* 0x000e2e0000002500 */
[----:B------:R-:W1:Y:S01]  /*0020*/  S2UR UR5, SR_CgaCtaId ;  /* 0x00000000000579c3 */ /* 0x000e620000008800 */
[----:B------:R-:W0:Y:S01]  /*0030*/  LDCU UR8, c[0x0][0x360] ;  /* 0x00006c00ff0877ac */ /* 0x000e220008000800 */
[----:B------:R-:W-:Y:S01]  /*0040*/  BSSY.RECONVERGENT B0, `(.L_x_0) ;  /* 0x0000023000007945 */ /* 0x000fe20003800200 */
[----:B------:R-:W2:Y:S01]  /*0050*/  S2R R3, SR_TID.X ;  /* 0x0000000000037919 */ /* 0x000ea20000002100 */
[----:B------:R-:W3:Y:S01]  /*0060*/  LDCU UR9, c[0x0][0x390] ;  /* 0x00007200ff0977ac */ /* 0x000ee20008000800 */
[----:B------:R-:W-:Y:S01]  /*0070*/  UMOV UR4, 0x400 ;  /* 0x0000040000047882 */ /* 0x000fe20000000000 */
[----:B------:R-:W4:Y:S01]  /*0080*/  LDCU.64 UR6, c[0x0][0x358] ;  /* 0x00006b00ff0677ac */ /* 0x000f220008000a00 */
[----:B-1----:R-:W-:Y:S01]  /*0090*/  ULEA UR5, UR5, UR4, 0x18 ;  /* 0x0000000405057291 */ /* 0x002fe2000f8ec0ff */
[----:B0-----:R-:W-:-:S04]  /*00a0*/  IMAD R2, R0, UR8, RZ ;  /* 0x0000000800027c24 */ /* 0x001fc8000f8e02ff */
[----:B--2---:R-:W-:Y:S01]  /*00b0*/  IMAD R7, R2, 0x2, R3 ;  /* 0x0000000202077824 */ /* 0x004fe200078e0203 */
[C---:B------:R-:W-:Y:S02]  /*00c0*/  LEA R2, R3.reuse, UR5, 0x3 ;  /* 0x0000000503027c11 */ /* 0x040fe4000f8e18ff */
[----:B------:R-:W-:Y:S02]  /*00d0*/  ISETP.GT.U32.AND P0, PT, R3, 0x7f, PT ;  /* 0x0000007f0300780c */ /* 0x000fe40003f04070 */
[----:B---3--:R-:W-:Y:S01]  /*00e0*/  ISETP.GE.U32.AND P1, PT, R7, UR9, PT ;  /* 0x0000000907007c0c */ /* 0x008fe2000bf26070 */
[----:B------:R0:W-:-:S12]  /*00f0*/  STS.64 [R2], RZ ;  /* 0x000000ff02007388 */ /* 0x0001d80000000a00 */
[----:B0---4-:R-:W-:Y:S05]  /*0100*/  @P1 BRA `(.L_x_1) ;  /* 0x0000000000581947 */ /* 0x011fea0003800000 */
[----:B------:R-:W0:Y:S01]  /*0110*/  LDC.64 R4, c[0x0][0x380] ;  /* 0x0000e000ff047b82 */ /* 0x000e220000000a00 */
[----:B------:R-:W-:-:S07]  /*0120*/  MOV R12, R7 ;  /* 0x00000007000c7202 */ /* 0x000fce0000000f00 */
[----:B------:R-:W1:Y:S01]  /*0130*/  LDC R6, c[0x0][0x370] ;  /* 0x0000dc00ff067b82 */ /* 0x000e620000000800 */
[----:B0-----:R-:W-:-:S04]  /*0140*/  IMAD.WIDE.U32 R4, R7, 0x8, R4 ;  /* 0x0000000807047825 */ /* 0x001fc800078e0004 */
[----:B------:R-:W-:Y:S01]  /*0150*/  IMAD.MOV.U32 R9, RZ, RZ, R5 ;  /* 0x000000ffff097224 */ /* 0x000fe200078e0005 */
[----:B------:R-:W-:Y:S01]  /*0160*/  MOV R10, R4 ;  /* 0x00000004000a7202 */ /* 0x000fe20000000f00 */
[----:B-1----:R-:W-:-:S04]  /*0170*/  IMAD R6, R6, UR8, RZ ;  /* 0x0000000806067c24 */ /* 0x002fc8000f8e02ff */
[----:B------:R-:W-:-:S07]  /*0180*/  IMAD.SHL.U32 R13, R6, 0x2, RZ ;  /* 0x00000002060d7824 */ /* 0x000fce00078e00ff */
.L_x_2:
[----:B------:R-:W-:Y:S01]  /*0190*/  MOV R11, R9 ;  /* 0x00000009000b7202 */ /* 0x000fe20000000f00 */
[----:B0-----:R-:W0:Y:S04]  /*01a0*/  LDS.64 R4, [R2] ;  /* 0x0000000002047984 */ /* 0x001e280000000a00 */
[----:B------:R-:W2:Y:S04]  /*01b0*/  LDG.E.64 R6, desc[UR6][R10.64] ;  /* 0x000000060a067981 */ /* 0x000ea8000c1e1b00 */
[----:B------:R-:W2:Y:S01]  /*01c0*/  LDG.E.64 R8, desc[UR6][R10.64+0x800] ;  /* 0x000800060a087981 */ /* 0x000ea2000c1e1b00 */
[----:B------:R-:W-:Y:S01]  /*01d0*/  IMAD.IADD R12, R13, 0x1, R12 ;  /* 0x000000010d0c7824 */ /* 0x000fe200078e020c */
[----:B------:R-:W-:-:S04]  /*01e0*/  UMOV UR4, URZ ;  /* 0x000000ff00047c82 */ /* 0x000fc80008000000 */
[----:B------:R-:W-:Y:S01]  /*01f0*/  ISETP.GE.U32.AND P1, PT, R12, UR9, PT ;  /* 0x000000090c007c0c */ /* 0x000fe2000bf26070 */
[----:B--2---:R-:W-:-:S08]  /*0200*/  DADD R6, R6, R8 ;  /* 0x0000000006067229 */ /* 0x004fd00000000008 */
[----:B0-----:R-:W-:Y:S01]  /*0210*/  DADD R4, R4, R6 ;  /* 0x0000000004047229 */ /* 0x001fe20000000006 */
[----:B------:R-:W-:-:S04]  /*0220*/  IMAD.WIDE.U32 R6, R13, 0x8, R10 ;  /* 0x000000080d067825 */ /* 0x000fc800078e000a */
[----:B------:R-:W-:Y:S02]  /*0230*/  IMAD.MOV.U32 R10, RZ, RZ, R6 ;  /* 0x000000ffff0a7224 */ /* 0x000fe400078e0006 */
[----:B------:R0:W-:Y:S01]  /*0240*/  STS.64 [R2], R4 ;  /* 0x0000000402007388 */ /* 0x0001e20000000a00 */
[----:B------:R-:W-:Y:S01]  /*0250*/  IADD3 R9, PT, PT, R7, UR4, RZ ;  /* 0x0000000407097c10 */ /* 0x000fe2000fffe0ff */
[----:B------:R-:W-:Y:S06]  /*0260*/  @!P1 BRA `(.L_x_2) ;  /* 0xfffffffc00c89947 */ /* 0x000fec000383ffff */
.L_x_1:
[----:B------:R-:W-:Y:S05]  /*0270*/  BSYNC.RECONVERGENT B0 ;  /* 0x0000000000007941 */ /* 0x000fea0003800200 */
.L_x_0:
[----:B------:R-:W-:Y:S01]  /*0280*/  BAR.SYNC.DEFER_BLOCKING 0x0 ;  /* 0x0000000000007b1d */ /* 0x000fe20000010000 */
[C---:B------:R-:W-:Y:S02]  /*0290*/  ISETP.GT.U32.AND P1, PT, R3.reuse, 0x3f, PT ;  /* 0x0000003f0300780c */ /* 0x040fe40003f24070 */
[----:B------:R-:W-:-:S03]  /*02a0*/  ISETP.NE.U32.AND P2, PT, R3, RZ, PT ;  /* 0x000000ff0300720c */ /* 0x000fc60003f45070 */
[----:B------:R-:W-:Y:S01]  /*02b0*/  BSSY.RECONVERGENT B0, `(.L_x_3) ;  /* 0x0000025000007945 */ /* 0x000fe20003800200 */
[----:B0-----:R-:W-:Y:S04]  /*02c0*/  @!P0 LDS.64 R4, [R2] ;  /* 0x0000000002048984 */ /* 0x001fe80000000a00 */
[----:B------:R-:W0:Y:S02]  /*02d0*/  @!P0 LDS.64 R6, [R2+0x400] ;  /* 0x0004000002068984 */ /* 0x000e240000000a00 */
[----:B0-----:R-:W-:-:S07]  /*02e0*/  @!P0 DADD R4, R4, R6 ;  /* 0x0000000004048229 */ /* 0x001fce0000000006 */
[----:B------:R-:W-:Y:S01]  /*02f0*/  @!P0 STS.64 [R2], R4 ;  /* 0x0000000402008388 */ /* 0x000fe20000000a00 */
[----:B------:R-:W-:Y:S01]  /*0300*/  BAR.SYNC.DEFER_BLOCKING 0x0 ;  /* 0x0000000000007b1d */ /* 0x000fe20000010000 */
[----:B------:R-:W-:-:S05]  /*0310*/  ISETP.GE.U32.AND P0, PT, R3, 0x20, PT ;  /* 0x000000200300780c */ /* 0x000fca0003f06070 */
[----:B------:R-:W-:Y:S04]  /*0320*/  @!P1 LDS.64 R6, [R2] ;  /* 0x0000000002069984 */ /* 0x000fe80000000a00 */
[----:B------:R-:W0:Y:S02]  /*0330*/  @!P1 LDS.64 R8, [R2+0x200] ;  /* 0x0002000002089984 */ /* 0x000e240000000a00 */
[----:B0-----:R-:W-:-:S07]  /*0340*/  @!P1 DADD R6, R6, R8 ;  /* 0x0000000006069229 */ /* 0x001fce0000000008 */
[----:B------:R0:W-:Y:S01]  /*0350*/  @!P1 STS.64 [R2], R6 ;  /* 0x0000000602009388 */ /* 0x0001e20000000a00 */
[----:B------:R-:W-:Y:S06]  /*0360*/  BAR.SYNC.DEFER_BLOCKING 0x0 ;  /* 0x0000000000007b1d */ /* 0x000fec0000010000 */
[----:B------:R-:W-:Y:S05]  /*0370*/  @P0 BRA `(.L_x_4) ;  /* 0x0000000000600947 */ /* 0x000fea0003800000 */
[----:B------:R-:W-:Y:S04]  /*0380*/  LDS.64 R4, [R2] ;  /* 0x0000000002047984 */ /* 0x000fe80000000a00 */
[----:B0-----:R-:W0:Y:S02]  /*0390*/  LDS.64 R6, [R2+0x100] ;  /* 0x0001000002067984 */ /* 0x001e240000000a00 */
[----:B0-----:R-:W-:-:S07]  /*03a0*/  DADD R4, R4, R6 ;  /* 0x0000000004047229 */ /* 0x001fce0000000006 */
[----:B------:R-:W-:Y:S04]  /*03b0*/  STS.64 [R2], R4 ;  /* 0x0000000402007388 */ /* 0x000fe80000000a00 */
[----:B------:R-:W-:Y:S04]  /*03c0*/  LDS.64 R6, [R2] ;  /* 0x0000000002067984 */ /* 0x000fe80000000a00 */
[----:B------:R-:W0:Y:S02]  /*03d0*/  LDS.64 R8, [R2+0x80] ;  /* 0x0000800002087984 */ /* 0x000e240000000a00 */
        /* <DEDUP_REMOVED lines=17> */
[----:B------:R1:W-:Y:S04]  /*04f0*/  STS.64 [R2], R6 ;  /* 0x0000000602007388 */ /* 0x0003e80000000a00 */
.L_x_4:
[----:B------:R-:W-:Y:S05]  /*0500*/  BSYNC.RECONVERGENT B0 ;  /* 0x0000000000007941 */ /* 0x000fea0003800200 */
.L_x_3:
[----:B------:R-:W-:Y:S05]  /*0510*/  @P2 EXIT ;  /* 0x000000000000294d */ /* 0x000fea0003800000 */
[----:B01----:R-:W0:Y:S01]  /*0520*/  LDS.64 R2, [UR5] ;  /* 0x00000005ff027984 */ /* 0x003e220008000a00 */
[----:B------:R-:W1:Y:S02]  /*0530*/  LDC.64 R4, c[0x0][0x388] ;  /* 0x0000e200ff047b82 */ /* 0x000e640000000a00 */
[----:B-1----:R-:W-:-:S05]  /*0540*/  IMAD.WIDE.U32 R4, R0, 0x8, R4 ;  /* 0x0000000800047825 */ /* 0x002fca00078e0004 */
[----:B0-----:R-:W-:Y:S01]  /*0550*/  STG.E.64 desc[UR6][R4.64], R2 ;  /* 0x0000000204007986 */ /* 0x001fe2000c101b06 */
[----:B------:R-:W-:Y:S05]  /*0560*/  EXIT ;  /* 0x000000000000794d */ /* 0x000fea0003800000 */
.L_x_5:
[----:B------:R-:W-:-:S00]  /*0570*/  BRA `(.L_x_5) ;  /* 0xfffffffc00fc7947 */ /* 0x000fc0000383ffff */
[----:B------:R-:W-:-:S00]  /*0580*/  NOP ;  /* 0x0000000000007918 */ /* 0x000fc00000000000 */
[----:B------:R-:W-:-:S00]  /*0590*/  NOP ;  /* 0x0000000000007918 */ /* 0x000fc00000000000 */
[----:B------:R-:W-:-:S00]  /*05a0*/  NOP ;  /* 0x0000000000007918 */ /* 0x000fc00000000000 */
[----:B------:R-:W-:-:S00]  /*05b0*/  NOP ;  /* 0x0000000000007918 */ /* 0x000fc00000000000 */
[----:B------:R-:W-:-:S00]  /*05c0*/  NOP ;  /* 0x0000000000007918 */ /* 0x000fc00000000000 */
[----:B------:R-:W-:-:S00]  /*05d0*/  NOP ;  /* 0x0000000000007918 */ /* 0x000fc00000000000 */
[----:B------:R-:W-:-:S00]  /*05e0*/  NOP ;  /* 0x0000000000007918 */ /* 0x000fc00000000000 */
[----:B------:R-:W-:-:S00]  /*05f0*/  NOP ;  /* 0x0000000000007918 */ /* 0x000fc00000000000 */
.L_x_12:


//--------------------- .text._Z6reduceIfLi256EEvPKT_PS0_j --------------------------
	.section	.text._Z6reduceIfLi256EEvPKT_PS0_j,"ax",@progbits
	.align	128
.text._Z6reduceIfLi256EEvPKT_PS0_j:
        .type           _Z6reduceIfLi256EEvPKT_PS0_j,@function
        .size           _Z6reduceIfLi256EEvPKT_PS0_j,(.L_x_13 - _Z6reduceIfLi256EEvPKT_PS0_j)
        .other          _Z6reduceIfLi256EEvPKT_PS0_j,@"STO_CUDA_ENTRY STV_DEFAULT"
_Z6reduceIfLi256EEvPKT_PS0_j:
        /* <DEDUP_REMOVED lines=10> */
[----:B0-----:R-:W-:Y:S01]  /*00a0*/  IMAD R2, R0, UR8, RZ ;  /* 0x0000000800027c24 */ /* 0x001fe2000f8e02ff */
[----:B--2---:R-:W-:-:S04]  /*00b0*/  ISETP.GT.U32.AND P0, PT, R11, 0x7f, PT ;  /* 0x0000007f0b00780c */ /* 0x004fc80003f04070 */
[----:B------:R-:W-:Y:S02]  /*00c0*/  LEA R3, R2, R11, 0x1 ;  /* 0x0000000b02037211 */ /* 0x000fe400078e08ff */
[----:B------:R-:W-:Y:S02]  /*00d0*/  LEA R2, R11, UR5, 0x2 ;  /* 0x000000050b027c11 */ /* 0x000fe4000f8e10ff */
[----:B---3--:R-:W-:-:S03]  /*00e0*/  ISETP.GE.U32.AND P1, PT, R3, UR9, PT ;  /* 0x0000000903007c0c */ /* 0x008fc6000bf26070 */
[----:B------:R0:W-:Y:S10]  /*00f0*/  STS [R2], RZ ;  /* 0x000000ff02007388 */ /* 0x0001f40000000800 */
[----:B0---4-:R-:W-:Y:S05]  /*0100*/  @P1 BRA `(.L_x_7) ;  /* 0x0000000000481947 */ /* 0x011fea0003800000 */
[----:B------:R-:W0:Y:S08]  /*0110*/  LDC R6, c[0x0][0x370] ;  /* 0x0000dc00ff067b82 */ /* 0x000e300000000800 */
[----:B------:R-:W1:Y:S01]  /*0120*/  LDC.64 R4, c[0x0][0x380] ;  /* 0x0000e000ff047b82 */ /* 0x000e620000000a00 */
[----:B0-----:R-:W-:-:S05]  /*0130*/  IMAD R6, R6, UR8, RZ ;  /* 0x0000000806067c24 */ /* 0x001fca000f8e02ff */
[----:B------:R-:W-:Y:S01]  /*0140*/  SHF.L.U32 R8, R6, 0x1, RZ ;  /* 0x0000000106087819 */ /* 0x000fe200000006ff */
[----:B-1----:R-:W-:-:S07]  /*0150*/  IMAD.WIDE.U32 R4, R3, 0x4, R4 ;  /* 0x0000000403047825 */ /* 0x002fce00078e0004 */
.L_x_8:
[----:B------:R-:W2:Y:S04]  /*0160*/  LDG.E R7, desc[UR6][R4.64] ;  /* 0x0000000604077981 */ /* 0x000ea8000c1e1900 */
[----:B------:R-:W2:Y:S01]  /*0170*/  LDG.E R10, desc[UR6][R4.64+0x400] ;  /* 0x00040006040a7981 */ /* 0x000ea2000c1e1900 */
[----:B------:R-:W-:Y:S01]  /*0180*/  IADD3 R3, PT, PT, R8, R3, RZ ;  /* 0x0000000308037210 */ /* 0x000fe20007ffe0ff */
[----:B------:R-:W-:Y:S02]  /*0190*/  UMOV UR4, URZ ;  /* 0x000000ff00047c82 */ /* 0x000fe40008000000 */
[----:B0-----:R-:W0:Y:S01]  /*01a0*/  LDS R6, [R2] ;  /* 0x0000000002067984 */ /* 0x001e220000000800 */
[----:B------:R-:W-:Y:S01]  /*01b0*/  ISETP.GE.U32.AND P1, PT, R3, UR9, PT ;  /* 0x0000000903007c0c */ /* 0x000fe2000bf26070 */
[----:B--2---:R-:W-:-:S04]  /*01c0*/  FADD R7, R7, R10 ;  /* 0x0000000a07077221 */ /* 0x004fc80000000000 */
[----:B0-----:R-:W-:Y:S01]  /*01d0*/  FADD R9, R6, R7 ;  /* 0x0000000706097221 */ /* 0x001fe20000000000 */
[----:B------:R-:W-:-:S04]  /*01e0*/  IMAD.WIDE.U32 R6, R8, 0x4, R4 ;  /* 0x0000000408067825 */ /* 0x000fc800078e0004 */
[----:B------:R0:W-:Y:S01]  /*01f0*/  STS [R2], R9 ;  /* 0x0000000902007388 */ /* 0x0001e20000000800 */
[----:B------:R-:W-:Y:S02]  /*0200*/  IADD3 R5, PT, PT, R7, UR4, RZ ;  /* 0x0000000407057c10 */ /* 0x000fe4000fffe0ff */
[----:B------:R-:W-:Y:S01]  /*0210*/  MOV R4, R6 ;  /* 0x0000000600047202 */ /* 0x000fe20000000f00 */
[----:B------:R-:W-:Y:S06]  /*0220*/  @!P1 BRA `(.L_x_8) ;  /* 0xfffffffc00cc9947 */ /* 0x000fec000383ffff */
.L_x_7:
[----:B------:R-:W-:Y:S05]  /*0230*/  BSYNC.RECONVERGENT B0 ;  /* 0x0000000000007941 */ /* 0x000fea0003800200 */
.L_x_6:
[----:B------:R-:W-:Y:S01]  /*0240*/  BAR.SYNC.DEFER_BLOCKING 0x0 ;  /* 0x0000000000007b1d */ /* 0x000fe20000010000 */
[C---:B------:R-:W-:Y:S02]  /*0250*/  ISETP.GT.U32.AND P1, PT, R11.reuse, 0x3f, PT ;  /* 0x0000003f0b00780c */ /* 0x040fe40003f24070 */
[----:B------:R-:W-:-:S03]  /*0260*/  ISETP.NE.U32.AND P2, PT, R11, RZ, PT ;  /* 0x000000ff0b00720c */ /* 0x000fc60003f45070 */
[----:B------:R-:W-:Y:S01]  /*0270*/  BSSY.RECONVERGENT B0, `(.L_x_9) ;  /* 0x0000025000007945 */ /* 0x000fe20003800200 */
[----:B------:R-:W-:Y:S04]  /*0280*/  @!P0 LDS R3, [R2] ;  /* 0x0000000002038984 */ /* 0x000fe80000000800 */
[----:B------:R-:W1:Y:S02]  /*0290*/  @!P0 LDS R4, [R2+0x200] ;  /* 0x0002000002048984 */ /* 0x000e640000000800 */
[----:B-1----:R-:W-:-:S05]  /*02a0*/  @!P0 FADD R3, R3, R4 ;  /* 0x0000000403038221 */ /* 0x002fca0000000000 */
[----:B------:R-:W-:Y:S01]  /*02b0*/  @!P0 STS [R2], R3 ;  /* 0x0000000302008388 */ /* 0x000fe20000000800 */
[----:B------:R-:W-:Y:S01]  /*02c0*/  BAR.SYNC.DEFER_BLOCKING 0x0 ;  /* 0x0000000000007b1d */ /* 0x000fe20000010000 */
[----:B------:R-:W-:-:S05]  /*02d0*/  ISETP.GE.U32.AND P0, PT, R11, 0x20, PT ;  /* 0x000000200b00780c */ /* 0x000fca0003f06070 */
[----:B------:R-:W-:Y:S04]  /*02e0*/  @!P1 LDS R4, [R2] ;  /* 0x0000000002049984 */ /* 0x000fe80000000800 */
[----:B------:R-:W1:Y:S02]  /*02f0*/  @!P1 LDS R5, [R2+0x100] ;  /* 0x0001000002059984 */ /* 0x000e640000000800 */
[----:B-1----:R-:W-:-:S05]  /*0300*/  @!P1 FADD R5, R4, R5 ;  /* 0x0000000504059221 */ /* 0x002fca0000000000 */
[----:B------:R1:W-:Y:S01]  /*0310*/  @!P1 STS [R2], R5 ;  /* 0x0000000502009388 */ /* 0x0003e20000000800 */
[----:B------:R-:W-:Y:S06]  /*0320*/  BAR.SYNC.DEFER_BLOCKING 0x0 ;  /* 0x0000000000007b1d */ /* 0x000fec0000010000 */
[----:B------:R-:W-:Y:S05]  /*0330*/  @P0 BRA `(.L_x_10) ;  /* 0x0000000000600947 */ /* 0x000fea0003800000 */
[----:B------:R-:W-:Y:S04]  /*0340*/  LDS R3, [R2] ;  /* 0x0000000002037984 */ /* 0x000fe80000000800 */
[----:B------:R-:W2:Y:S02]  /*0350*/  LDS R4, [R2+0x80] ;  /* 0x0000800002047984 */ /* 0x000ea40000000800 */
[----:B--2---:R-:W-:-:S05]  /*0360*/  FADD R3, R3, R4 ;  /* 0x0000000403037221 */ /* 0x004fca0000000000 */
[----:B------:R-:W-:Y:S04]  /*0370*/  STS [R2], R3 ;  /* 0x0000000302007388 */ /* 0x000fe80000000800 */
[----:B------:R-:W-:Y:S04]  /*0380*/  LDS R4, [R2] ;  /* 0x0000000002047984 */ /* 0x000fe80000000800 */
[----:B-1----:R-:W1:Y:S02]  /*0390*/  LDS R5, [R2+0x40] ;  /* 0x0000400002057984 */ /* 0x002e640000000800 */
[----:B-1----:R-:W-:-:S05]  /*03a0*/  FADD R5, R4, R5 ;  /* 0x0000000504057221 */ /* 0x002fca0000000000 */
[----:B------:R-:W-:Y:S04]  /*03b0*/  STS [R2], R5 ;  /* 0x0000000502007388 */ /* 0x000fe80000000800 */
[----:B------:R-:W-:Y:S04]  /*03c0*/  LDS R4, [R2] ;  /* 0x0000000002047984 */ /* 0x000fe80000000800 */
[----:B------:R-:W1:Y:S02]  /*03d0*/  LDS R7, [R2+0x20] ;  /* 0x0000200002077984 */ /* 0x000e640000000800 */
[----:B-1----:R-:W-:-:S05]  /*03e0*/  FADD R7, R4, R7 ;  /* 0x0000000704077221 */ /* 0x002fca0000000000 */
[----:B------:R-:W-:Y:S04]  /*03f0*/  STS [R2], R7 ;  /* 0x0000000702007388 */ /* 0x000fe80000000800 */
[----:B------:R-:W-:Y:S04]  /*0400*/  LDS R4, [R2] ;  /* 0x0000000002047984 */ /* 0x000fe80000000800 */
[----:B0-----:R-:W0:Y:S02]  /*0410*/  LDS R9, [R2+0x10] ;  /* 0x0000100002097984 */ /* 0x001e240000000800 */
[----:B0-----:R-:W-:-:S05]  /*0420*/  FADD R9, R4, R9 ;  /* 0x0000000904097221 */ /* 0x001fca0000000000 */
[----:B------:R-:W-:Y:S04]  /*0430*/  STS [R2], R9 ;  /* 0x0000000902007388 */ /* 0x000fe80000000800 */
[----:B------:R-:W-:Y:S04]  /*0440*/  LDS R3, [R2] ;  /* 0x0000000002037984 */ /* 0x000fe80000000800 */
[----:B------:R-:W0:Y:S02]  /*0450*/  LDS R4, [R2+0x8] ;  /* 0x0000080002047984 */ /* 0x000e240000000800 */
[----:B0-----:R-:W-:-:S05]  /*0460*/  FADD R3, R3, R4 ;  /* 0x0000000403037221 */ /* 0x001fca0000000000 */
[----:B------:R-:W-:Y:S04]  /*0470*/  STS [R2], R3 ;  /* 0x0000000302007388 */ /* 0x000fe80000000800 */
[----:B------:R-:W-:Y:S04]  /*0480*/  LDS R4, [R2] ;  /* 0x0000000002047984 */ /* 0x000fe80000000800 */
[----:B------:R-:W0:Y:S02]  /*0490*/  LDS R5, [R2+0x4] ;  /* 0x0000040002057984 */ /* 0x000e240000000800 */
[----:B0-----:R-:W-:-:S05]  /*04a0*/  FADD R5, R4, R5 ;  /* 0x0000000504057221 */ /* 0x001fca0000000000 */
[----:B------:R2:W-:Y:S02]  /*04b0*/  STS [R2], R5 ;  /* 0x0000000502007388 */ /* 0x0005e40000000800 */
.L_x_10:
[----:B------:R-:W-:Y:S05]  /*04c0*/  BSYNC.RECONVERGENT B0 ;  /* 0x0000000000007941 */ /* 0x000fea0003800200 */
.L_x_9:
[----:B------:R-:W-:Y:S05]  /*04d0*/  @P2 EXIT ;  /* 0x000000000000294d */ /* 0x000fea0003800000 */
[----:B-12---:R-:W1:Y:S01]  /*04e0*/  LDS R5, [UR5] ;  /* 0x00000005ff057984 */ /* 0x006e620008000800 */
[----:B0-----:R-:W0:Y:S02]  /*04f0*/  LDC.64 R2, c[0x0][0x388] ;  /* 0x0000e200ff027b82 */ /* 0x001e240000000a00 */
[----:B0-----:R-:W-:-:S05]  /*0500*/  IMAD.WIDE.U32 R2, R0, 0x4, R2 ;  /* 0x0000000400027825 */ /* 0x001fca00078e0002 */
[----:B-1----:R-:W-:Y:S01]  /*0510*/  STG.E desc[UR6][R2.64], R5 ;  /* 0x0000000502007986 */ /* 0x002fe2000c101906 */
[----:B------:R-:W-:Y:S05]  /*0520*/  EXIT ;  /* 0x000000000000794d */ /* 0x000fea0003800000 */
.L_x_11:
        /* <DEDUP_REMOVED lines=13> */
.L_x_13:


//--------------------- .nv.shared._Z6reduceIdLi256EEvPKT_PS0_j --------------------------
	.section	.nv.shared._Z6reduceIdLi256EEvPKT_PS0_j,"aw",@nobits
	.sectionflags	@""
	.align	16
	.zero		1024


//--------------------- .nv.shared.reserved.0     --------------------------
	.section	.nv.shared.reserved.0,"aw",@nobits
	.weak		__nv_reservedSMEM_offset_0_alias
	.size		__nv_reservedSMEM_offset_0_alias, 0, 64
	.other		__nv_reservedSMEM_offset_0_alias,@"STO_CUDA_RESERVED_SHARED STV_DEFAULT"
__nv_reservedSMEM_offset_0_alias:
	.zero		0
	.zero		64


//--------------------- .nv.shared._Z6reduceIfLi256EEvPKT_PS0_j --------------------------
	.section	.nv.shared._Z6reduceIfLi256EEvPKT_PS0_j,"aw",@nobits
	.sectionflags	@""
	.align	16
	.zero		1024


//--------------------- .nv.constant0._Z6reduceIdLi256EEvPKT_PS0_j --------------------------
	.section	.nv.constant0._Z6reduceIdLi256EEvPKT_PS0_j,"a",@progbits
	.sectionflags	@""
	.align	4
.nv.constant0._Z6reduceIdLi256EEvPKT_PS0_j:
	.zero		916


//--------------------- .nv.constant0._Z6reduceIfLi256EEvPKT_PS0_j --------------------------
	.section	.nv.constant0._Z6reduceIfLi256EEvPKT_PS0_j,"a",@progbits
	.sectionflags	@""
	.align	4
.nv.constant0._Z6reduceIfLi256EEvPKT_PS0_j:
	.zero		916


//--------------------- SYMBOLS --------------------------

	.type		.nv.reservedSmem.offset0,@object
	.size		.nv.reservedSmem.offset0,0x4
	.type		.nv.reservedSmem.cap,@object
	.size		.nv.reservedSmem.cap,0x4
